//
// Generated by NVIDIA NVVM Compiler
//
// Compiler Build ID: CL-36424714
// Cuda compilation tools, release 13.0, V13.0.88
// Based on NVVM 20.0.0
//

.version 9.0
.target sm_100
.address_size 64

	// .globl	batched_matmul_kernel

.visible .entry batched_matmul_kernel(
	.param .u64 .ptr .align 1 batched_matmul_kernel_param_0,
	.param .u64 .ptr .align 1 batched_matmul_kernel_param_1,
	.param .u64 .ptr .align 1 batched_matmul_kernel_param_2,
	.param .u32 batched_matmul_kernel_param_3,
	.param .u32 batched_matmul_kernel_param_4,
	.param .u32 batched_matmul_kernel_param_5,
	.param .u32 batched_matmul_kernel_param_6
)
{
	.reg .pred 	%p<13>;
	.reg .b32 	%r<55>;
	.reg .b32 	%f<68>;
	.reg .b64 	%rd<40>;

	ld.param.u64 	%rd5, [batched_matmul_kernel_param_0];
	ld.param.u64 	%rd6, [batched_matmul_kernel_param_1];
	ld.param.u64 	%rd4, [batched_matmul_kernel_param_2];
	ld.param.u32 	%r25, [batched_matmul_kernel_param_4];
	ld.param.u32 	%r26, [batched_matmul_kernel_param_5];
	ld.param.u32 	%r27, [batched_matmul_kernel_param_6];
	cvta.to.global.u64 	%rd1, %rd6;
	cvta.to.global.u64 	%rd2, %rd5;
	mov.u32 	%r1, %ctaid.z;
	mov.u32 	%r28, %ctaid.y;
	mov.u32 	%r29, %ntid.y;
	mov.u32 	%r30, %tid.y;
	mad.lo.s32 	%r2, %r28, %r29, %r30;
	mov.u32 	%r31, %ctaid.x;
	mov.u32 	%r32, %ntid.x;
	mul.lo.s32 	%r3, %r31, %r32;
	mov.u32 	%r4, %tid.x;
	add.s32 	%r5, %r3, %r4;
	setp.ge.s32 	%p1, %r2, %r25;
	setp.ge.s32 	%p2, %r5, %r27;
	or.pred  	%p3, %p1, %p2;
	@%p3 bra 	$L__BB0_14;
	setp.lt.s32 	%p4, %r26, 1;
	mov.f32 	%f67, 0f00000000;
	@%p4 bra 	$L__BB0_13;
	mad.lo.s32 	%r34, %r25, %r1, %r2;
	mul.lo.s32 	%r6, %r34, %r26;
	mul.lo.s32 	%r7, %r26, %r1;
	and.b32  	%r8, %r26, 7;
	setp.lt.u32 	%p5, %r26, 8;
	mov.f32 	%f67, 0f00000000;
	mov.b32 	%r53, 0;
	@%p5 bra 	$L__BB0_5;
	and.b32  	%r53, %r26, 2147483640;
	neg.s32 	%r51, %r53;
	mul.lo.s32 	%r35, %r1, %r27;
	mad.lo.s32 	%r36, %r35, %r26, %r4;
	add.s32 	%r50, %r36, %r3;
	shl.b32 	%r12, %r27, 3;
	add.s64 	%rd3, %rd2, 16;
	mov.f32 	%f67, 0f00000000;
	mul.wide.s32 	%rd11, %r27, 4;
	mov.u32 	%r49, %r6;
$L__BB0_4:
	.pragma "nounroll";
	mul.wide.s32 	%rd7, %r49, 4;
	add.s64 	%rd8, %rd3, %rd7;
	ld.global.nc.f32 	%f17, [%rd8+-16];
	mul.wide.s32 	%rd9, %r50, 4;
	add.s64 	%rd10, %rd1, %rd9;
	ld.global.nc.f32 	%f18, [%rd10];
	fma.rn.f32 	%f19, %f17, %f18, %f67;
	ld.global.nc.f32 	%f20, [%rd8+-12];
	add.s64 	%rd12, %rd10, %rd11;
	ld.global.nc.f32 	%f21, [%rd12];
	fma.rn.f32 	%f22, %f20, %f21, %f19;
	ld.global.nc.f32 	%f23, [%rd8+-8];
	add.s64 	%rd13, %rd12, %rd11;
	ld.global.nc.f32 	%f24, [%rd13];
	fma.rn.f32 	%f25, %f23, %f24, %f22;
	ld.global.nc.f32 	%f26, [%rd8+-4];
	add.s64 	%rd14, %rd13, %rd11;
	ld.global.nc.f32 	%f27, [%rd14];
	fma.rn.f32 	%f28, %f26, %f27, %f25;
	ld.global.nc.f32 	%f29, [%rd8];
	add.s64 	%rd15, %rd14, %rd11;
	ld.global.nc.f32 	%f30, [%rd15];
	fma.rn.f32 	%f31, %f29, %f30, %f28;
	ld.global.nc.f32 	%f32, [%rd8+4];
	add.s64 	%rd16, %rd15, %rd11;
	ld.global.nc.f32 	%f33, [%rd16];
	fma.rn.f32 	%f34, %f32, %f33, %f31;
	ld.global.nc.f32 	%f35, [%rd8+8];
	add.s64 	%rd17, %rd16, %rd11;
	ld.global.nc.f32 	%f36, [%rd17];
	fma.rn.f32 	%f37, %f35, %f36, %f34;
	ld.global.nc.f32 	%f38, [%rd8+12];
	add.s64 	%rd18, %rd17, %rd11;
	ld.global.nc.f32 	%f39, [%rd18];
	fma.rn.f32 	%f67, %f38, %f39, %f37;
	add.s32 	%r51, %r51, 8;
	add.s32 	%r50, %r50, %r12;
	add.s32 	%r49, %r49, 8;
	setp.ne.s32 	%p6, %r51, 0;
	@%p6 bra 	$L__BB0_4;
$L__BB0_5:
	setp.eq.s32 	%p7, %r8, 0;
	@%p7 bra 	$L__BB0_13;
	and.b32  	%r20, %r26, 3;
	setp.lt.u32 	%p8, %r8, 4;
	@%p8 bra 	$L__BB0_8;
	add.s32 	%r37, %r53, %r6;
	mul.wide.s32 	%rd19, %r37, 4;
	add.s64 	%rd20, %rd2, %rd19;
	ld.global.nc.f32 	%f41, [%rd20];
	add.s32 	%r38, %r53, %r7;
	mad.lo.s32 	%r39, %r38, %r27, %r5;
	mul.wide.s32 	%rd21, %r39, 4;
	add.s64 	%rd22, %rd1, %rd21;
	ld.global.nc.f32 	%f42, [%rd22];
	fma.rn.f32 	%f43, %f41, %f42, %f67;
	ld.global.nc.f32 	%f44, [%rd20+4];
	mul.wide.s32 	%rd23, %r27, 4;
	add.s64 	%rd24, %rd22, %rd23;
	ld.global.nc.f32 	%f45, [%rd24];
	fma.rn.f32 	%f46, %f44, %f45, %f43;
	ld.global.nc.f32 	%f47, [%rd20+8];
	add.s64 	%rd25, %rd24, %rd23;
	ld.global.nc.f32 	%f48, [%rd25];
	fma.rn.f32 	%f49, %f47, %f48, %f46;
	ld.global.nc.f32 	%f50, [%rd20+12];
	add.s64 	%rd26, %rd25, %rd23;
	ld.global.nc.f32 	%f51, [%rd26];
	fma.rn.f32 	%f67, %f50, %f51, %f49;
	add.s32 	%r53, %r53, 4;
$L__BB0_8:
	setp.eq.s32 	%p9, %r20, 0;
	@%p9 bra 	$L__BB0_13;
	setp.eq.s32 	%p10, %r20, 1;
	@%p10 bra 	$L__BB0_11;
	add.s32 	%r40, %r53, %r6;
	mul.wide.s32 	%rd27, %r40, 4;
	add.s64 	%rd28, %rd2, %rd27;
	ld.global.nc.f32 	%f53, [%rd28];
	add.s32 	%r41, %r53, %r7;
	mad.lo.s32 	%r42, %r41, %r27, %r5;
	mul.wide.s32 	%rd29, %r42, 4;
	add.s64 	%rd30, %rd1, %rd29;
	ld.global.nc.f32 	%f54, [%rd30];
	fma.rn.f32 	%f55, %f53, %f54, %f67;
	ld.global.nc.f32 	%f56, [%rd28+4];
	mul.wide.s32 	%rd31, %r27, 4;
	add.s64 	%rd32, %rd30, %rd31;
	ld.global.nc.f32 	%f57, [%rd32];
	fma.rn.f32 	%f67, %f56, %f57, %f55;
	add.s32 	%r53, %r53, 2;
$L__BB0_11:
	and.b32  	%r43, %r26, 1;
	setp.eq.b32 	%p11, %r43, 1;
	not.pred 	%p12, %p11;
	@%p12 bra 	$L__BB0_13;
	add.s32 	%r44, %r53, %r6;
	mul.wide.s32 	%rd33, %r44, 4;
	add.s64 	%rd34, %rd2, %rd33;
	ld.global.nc.f32 	%f58, [%rd34];
	add.s32 	%r45, %r53, %r7;
	mad.lo.s32 	%r46, %r45, %r27, %r5;
	mul.wide.s32 	%rd35, %r46, 4;
	add.s64 	%rd36, %rd1, %rd35;
	ld.global.nc.f32 	%f59, [%rd36];
	fma.rn.f32 	%f67, %f58, %f59, %f67;
$L__BB0_13:
	mad.lo.s32 	%r47, %r25, %r1, %r2;
	mad.lo.s32 	%r48, %r47, %r27, %r5;
	cvta.to.global.u64 	%rd37, %rd4;
	mul.wide.s32 	%rd38, %r48, 4;
	add.s64 	%rd39, %rd37, %rd38;
	st.global.f32 	[%rd39], %f67;
$L__BB0_14:
	ret;

}


// ===== COMPILED SASS (sm_100) =====

	.target	sm_100

	.elftype	@"ET_EXEC"


//--------------------- .note.nv.tkinfo           --------------------------
	.section	.note.nv.tkinfo,"",@"SHT_NOTE"
	.sectionflags	@"SHF_NOTE_NV_TKINFO"
	.tkinfo
        /*0018*/ 	.word	0x00000002
        /*0030*/ 	.string	""
        /*0030*/ 	.string	"ptxas"
        /*0030*/ 	.string	"Cuda compilation tools, release 13.0, V13.0.88"
        /*0030*/ 	.string	"Build cuda_13.0.r13.0/compiler.36424714_0"
        /*0030*/ 	.string	"-arch sm_100 -m 64 "



//--------------------- .note.nv.cuinfo           --------------------------
	.section	.note.nv.cuinfo,"",@"SHT_NOTE"
	.sectionflags	@"SHF_NOTE_NV_CUINFO"
        /*0018*/ 	.short	0x0002
        /*001a*/ 	.short	0x0064
        /*001c*/ 	.short	0x0082
	.zero		2


//--------------------- .nv.info                  --------------------------
	.section	.nv.info,"",@"SHT_CUDA_INFO"
	.align	4


	//----- nvinfo : EIATTR_REGCOUNT
	.align		4
        /*0000*/ 	.byte	0x04, 0x2f
        /*0002*/ 	.short	(.L_1 - .L_0)
	.align		4
.L_0:
        /*0004*/ 	.word	index@(batched_matmul_kernel)
        /*0008*/ 	.word	0x00000020


	//----- nvinfo : EIATTR_FRAME_SIZE
	.align		4
.L_1:
        /*000c*/ 	.byte	0x04, 0x11
        /*000e*/ 	.short	(.L_3 - .L_2)
	.align		4
.L_2:
        /*0010*/ 	.word	index@(batched_matmul_kernel)
        /*0014*/ 	.word	0x00000000


	//----- nvinfo : EIATTR_MIN_STACK_SIZE
	.align		4
.L_3:
        /*0018*/ 	.byte	0x04, 0x12
        /*001a*/ 	.short	(.L_5 - .L_4)
	.align		4
.L_4:
        /*001c*/ 	.word	index@(batched_matmul_kernel)
        /*0020*/ 	.word	0x00000000
.L_5:


//--------------------- .nv.compat                --------------------------
	.section	.nv.compat,"",@"SHT_CUDA_COMPAT_INFO"
	.align	4
        /*0000*/ 	.byte	0x02, 0x09, 0x00, 0x00, 0x02, 0x02, 0x01, 0x00, 0x02, 0x05, 0x05, 0x00, 0x03, 0x07, 0x01, 0x01
        /*0010*/ 	.byte	0x02, 0x03, 0x00, 0x00, 0x02, 0x06, 0x01, 0x00, 0x04, 0x0b, 0x08, 0x00, 0x09, 0x00, 0x00, 0x00
        /*0020*/ 	.byte	0x00, 0x00, 0x00, 0x00


//--------------------- .nv.info.batched_matmul_kernel --------------------------
	.section	.nv.info.batched_matmul_kernel,"",@"SHT_CUDA_INFO"
	.sectionflags	@""
	.align	4


	//----- nvinfo : EIATTR_CUDA_API_VERSION
	.align		4
        /*0000*/ 	.byte	0x04, 0x37
        /*0002*/ 	.short	(.L_7 - .L_6)
.L_6:
        /*0004*/ 	.word	0x00000082


	//----- nvinfo : EIATTR_KPARAM_INFO
	.align		4
.L_7:
        /*0008*/ 	.byte	0x04, 0x17
        /*000a*/ 	.short	(.L_9 - .L_8)
.L_8:
        /*000c*/ 	.word	0x00000000
        /*0010*/ 	.short	0x0006
        /*0012*/ 	.short	0x0024
        /*0014*/ 	.byte	0x00, 0xf0, 0x11, 0x00


	//----- nvinfo : EIATTR_KPARAM_INFO
	.align		4
.L_9:
        /*0018*/ 	.byte	0x04, 0x17
        /*001a*/ 	.short	(.L_11 - .L_10)
.L_10:
        /*001c*/ 	.word	0x00000000
        /*0020*/ 	.short	0x0005
        /*0022*/ 	.short	0x0020
        /*0024*/ 	.byte	0x00, 0xf0, 0x11, 0x00


	//----- nvinfo : EIATTR_KPARAM_INFO
	.align		4
.L_11:
        /*0028*/ 	.byte	0x04, 0x17
        /*002a*/ 	.short	(.L_13 - .L_12)
.L_12:
        /*002c*/ 	.word	0x00000000
        /*0030*/ 	.short	0x0004
        /*0032*/ 	.short	0x001c
        /*0034*/ 	.byte	0x00, 0xf0, 0x11, 0x00


	//----- nvinfo : EIATTR_KPARAM_INFO
	.align		4
.L_13:
        /*0038*/ 	.byte	0x04, 0x17
        /*003a*/ 	.short	(.L_15 - .L_14)
.L_14:
        /*003c*/ 	.word	0x00000000
        /*0040*/ 	.short	0x0003
        /*0042*/ 	.short	0x0018
        /*0044*/ 	.byte	0x00, 0xf0, 0x11, 0x00


	//----- nvinfo : EIATTR_KPARAM_INFO
	.align		4
.L_15:
        /*0048*/ 	.byte	0x04, 0x17
        /*004a*/ 	.short	(.L_17 - .L_16)
.L_16:
        /*004c*/ 	.word	0x00000000
        /*0050*/ 	.short	0x0002
        /*0052*/ 	.short	0x0010
        /*0054*/ 	.byte	0x00, 0xf5, 0x21, 0x00


	//----- nvinfo : EIATTR_KPARAM_INFO
	.align		4
.L_17:
        /*0058*/ 	.byte	0x04, 0x17
        /*005a*/ 	.short	(.L_19 - .L_18)
.L_18:
        /*005c*/ 	.word	0x00000000
        /*0060*/ 	.short	0x0001
        /*0062*/ 	.short	0x0008
        /*0064*/ 	.byte	0x00, 0xf5, 0x21, 0x00


	//----- nvinfo : EIATTR_KPARAM_INFO
	.align		4
.L_19:
        /*0068*/ 	.byte	0x04, 0x17
        /*006a*/ 	.short	(.L_21 - .L_20)
.L_20:
        /*006c*/ 	.word	0x00000000
        /*0070*/ 	.short	0x0000
        /*0072*/ 	.short	0x0000
        /*0074*/ 	.byte	0x00, 0xf5, 0x21, 0x00


	//----- nvinfo : EIATTR_SPARSE_MMA_MASK
	.align		4
.L_21:
        /*0078*/ 	.byte	0x03, 0x50
        /*007a*/ 	.short	0x0000


	//----- nvinfo : EIATTR_MAXREG_COUNT
	.align		4
        /*007c*/ 	.byte	0x03, 0x1b
        /*007e*/ 	.short	0x00ff


	//----- nvinfo : EIATTR_MERCURY_ISA_VERSION
	.align		4
        /*0080*/ 	.byte	0x03, 0x5f
        /*0082*/ 	.short	0x0101


	//----- nvinfo : EIATTR_VRC_CTA_INIT_COUNT
	.align		4
        /*0084*/ 	.byte	0x02, 0x4a
	.zero		1
	.zero		1


	//----- nvinfo : EIATTR_EXIT_INSTR_OFFSETS
	.align		4
        /*0088*/ 	.byte	0x04, 0x1c
        /*008a*/ 	.short	(.L_23 - .L_22)


	//   ....[0]....
.L_22:
        /*008c*/ 	.word	0x000000e0


	//   ....[1]....
        /*0090*/ 	.word	0x000008e0


	//----- nvinfo : EIATTR_CBANK_PARAM_SIZE
	.align		4
.L_23:
        /*0094*/ 	.byte	0x03, 0x19
        /*0096*/ 	.short	0x0028


	//----- nvinfo : EIATTR_PARAM_CBANK
	.align		4
        /*0098*/ 	.byte	0x04, 0x0a
        /*009a*/ 	.short	(.L_25 - .L_24)
	.align		4
.L_24:
        /*009c*/ 	.word	index@(.nv.constant0.batched_matmul_kernel)
        /*00a0*/ 	.short	0x0380
        /*00a2*/ 	.short	0x0028


	//----- nvinfo : EIATTR_SW_WAR
	.align		4
.L_25:
        /*00a4*/ 	.byte	0x04, 0x36
        /*00a6*/ 	.short	(.L_27 - .L_26)
.L_26:
        /*00a8*/ 	.word	0x00000008
.L_27:


//--------------------- .nv.callgraph             --------------------------
	.section	.nv.callgraph,"",@"SHT_CUDA_CALLGRAPH"
	.align	4
	.sectionentsize	8
	.align		4
        /*0000*/ 	.word	0x00000000
	.align		4
        /*0004*/ 	.word	0xffffffff
	.align		4
        /*0008*/ 	.word	0x00000000
	.align		4
        /*000c*/ 	.word	0xfffffffe
	.align		4
        /*0010*/ 	.word	0x00000000
	.align		4
        /*0014*/ 	.word	0xfffffffd
	.align		4
        /*0018*/ 	.word	0x00000000
	.align		4
        /*001c*/ 	.word	0xfffffffc


//--------------------- .text.batched_matmul_kernel --------------------------
	.section	.text.batched_matmul_kernel,"ax",@progbits
	.align	128
        .global         batched_matmul_kernel
        .type           batched_matmul_kernel,@function
        .size           batched_matmul_kernel,(.L_x_5 - batched_matmul_kernel)
        .other          batched_matmul_kernel,@"STO_CUDA_ENTRY STV_DEFAULT"
batched_matmul_kernel:
.text.batched_matmul_kernel:
[----:B------:R-:W-:Y:S01]  /*0000*/  LDC R1, c[0x0][0x37c] ;  /* 0x0000df00ff017b82 */ /* 0x000fe20000000800 */
[----:B------:R-:W0:Y:S07]  /*0010*/  S2R R2, SR_TID.X ;  /* 0x0000000000027919 */ /* 0x000e2e0000002100 */
[----:B------:R-:W1:Y:S01]  /*0020*/  S2UR UR4, SR_CTAID.X ;  /* 0x00000000000479c3 */ /* 0x000e620000002500 */
[----:B------:R-:W2:Y:S01]  /*0030*/  LDCU UR10, c[0x0][0x39c] ;  /* 0x00007380ff0a77ac */ /* 0x000ea20008000800 */
[----:B------:R-:W3:Y:S06]  /*0040*/  S2R R3, SR_TID.Y ;  /* 0x0000000000037919 */ /* 0x000eec0000002200 */
[----:B------:R-:W3:Y:S01]  /*0050*/  LDC R12, c[0x0][0x364] ;  /* 0x0000d900ff0c7b82 */ /* 0x000ee20000000800 */
[----:B------:R-:W1:Y:S07]  /*0060*/  LDCU UR5, c[0x0][0x360] ;  /* 0x00006c00ff0577ac */ /* 0x000e6e0008000800 */
[----:B------:R-:W3:Y:S08]  /*0070*/  S2UR UR6, SR_CTAID.Y ;  /* 0x00000000000679c3 */ /* 0x000ef00000002600 */
[----:B------:R-:W4:Y:S01]  /*0080*/  LDC R13, c[0x0][0x3a4] ;  /* 0x0000e900ff0d7b82 */ /* 0x000f220000000800 */
[----:B-1----:R-:W-:-:S06]  /*0090*/  UIMAD UR4, UR4, UR5, URZ ;  /* 0x00000005040472a4 */ /* 0x002fcc000f8e02ff */
[----:B0-----:R-:W-:Y:S01]  /*00a0*/  IADD3 R0, PT, PT, R2, UR4, RZ ;  /* 0x0000000402007c10 */ /* 0x001fe2000fffe0ff */
[----:B---3--:R-:W-:-:S03]  /*00b0*/  IMAD R12, R12, UR6, R3 ;  /* 0x000000060c0c7c24 */ /* 0x008fc6000f8e0203 */
[----:B----4-:R-:W-:-:S04]  /*00c0*/  ISETP.GE.AND P0, PT, R0, R13, PT ;  /* 0x0000000d0000720c */ /* 0x010fc80003f06270 */
[----:B--2---:R-:W-:-:S13]  /*00d0*/  ISETP.GE.OR P0, PT, R12, UR10, P0 ;  /* 0x0000000a0c007c0c */ /* 0x004fda0008706670 */
[----:B------:R-:W-:Y:S05]  /*00e0*/  @P0 EXIT ;  /* 0x000000000000094d */ /* 0x000fea0003800000 */
[----:B------:R-:W0:Y:S01]  /*00f0*/  LDC R14, c[0x0][0x3a0] ;  /* 0x0000e800ff0e7b82 */ /* 0x000e220000000800 */
[----:B------:R-:W1:Y:S01]  /*0100*/  S2R R15, SR_CTAID.Z ;  /* 0x00000000000f7919 */ /* 0x000e620000002700 */
[----:B------:R-:W2:Y:S01]  /*0110*/  LDCU.64 UR8, c[0x0][0x358] ;  /* 0x00006b00ff0877ac */ /* 0x000ea20008000a00 */
[----:B------:R-:W-:Y:S01]  /*0120*/  HFMA2 R29, -RZ, RZ, 0, 0 ;  /* 0x00000000ff1d7431 */ /* 0x000fe200000001ff */
[----:B0-----:R-:W-:-:S13]  /*0130*/  ISETP.GE.AND P0, PT, R14, 0x1, PT ;  /* 0x000000010e00780c */ /* 0x001fda0003f06270 */
[----:B-12---:R-:W-:Y:S05]  /*0140*/  @!P0 BRA `(.L_x_0) ;  /* 0x0000000400d08947 */ /* 0x006fea0003800000 */
[C---:B------:R-:W-:Y:S01]  /*0150*/  ISETP.GE.U32.AND P1, PT, R14.reuse, 0x8, PT ;  /* 0x000000080e00780c */ /* 0x040fe20003f26070 */
[----:B------:R-:W-:Y:S01]  /*0160*/  IMAD R3, R15, UR10, R12 ;  /* 0x0000000a0f037c24 */ /* 0x000fe2000f8e020c */
[----:B------:R-:W-:Y:S02]  /*0170*/  LOP3.LUT R21, R14, 0x7, RZ, 0xc0, !PT ;  /* 0x000000070e157812 */ /* 0x000fe400078ec0ff */
[----:B------:R-:W-:Y:S01]  /*0180*/  MOV R29, RZ ;  /* 0x000000ff001d7202 */ /* 0x000fe20000000f00 */
[----:B------:R-:W-:Y:S01]  /*0190*/  IMAD R18, R3, R14, RZ ;  /* 0x0000000e03127224 */ /* 0x000fe200078e02ff */
[----:B------:R-:W-:Y:S02]  /*01a0*/  ISETP.NE.AND P0, PT, R21, RZ, PT ;  /* 0x000000ff1500720c */ /* 0x000fe40003f05270 */
[----:B------:R-:W-:-:S05]  /*01b0*/  MOV R17, RZ ;  /* 0x000000ff00117202 */ /* 0x000fca0000000f00 */
[----:B------:R-:W-:Y:S06]  /*01c0*/  @!P1 BRA `(.L_x_1) ;  /* 0x0000000000cc9947 */ /* 0x000fec0003800000 */
[----:B------:R-:W0:Y:S01]  /*01d0*/  LDCU.64 UR6, c[0x0][0x380] ;  /* 0x00007000ff0677ac */ /* 0x000e220008000a00 */
[----:B------:R-:W-:Y:S01]  /*01e0*/  IMAD R3, R15, R13, RZ ;  /* 0x0000000d0f037224 */ /* 0x000fe200078e02ff */
[----:B------:R-:W-:Y:S02]  /*01f0*/  LOP3.LUT R17, R14, 0x7ffffff8, RZ, 0xc0, !PT ;  /* 0x7ffffff80e117812 */ /* 0x000fe400078ec0ff */
[----:B------:R-:W-:Y:S01]  /*0200*/  MOV R29, RZ ;  /* 0x000000ff001d7202 */ /* 0x000fe20000000f00 */
[----:B------:R-:W-:Y:S01]  /*0210*/  IMAD R3, R3, R14, R2 ;  /* 0x0000000e03037224 */ /* 0x000fe200078e0202 */
[----:B------:R-:W-:Y:S02]  /*0220*/  MOV R16, R18 ;  /* 0x0000001200107202 */ /* 0x000fe40000000f00 */
[----:B------:R-:W-:Y:S02]  /*0230*/  IADD3 R19, PT, PT, -R17, RZ, RZ ;  /* 0x000000ff11137210 */ /* 0x000fe40007ffe1ff */
[----:B------:R-:W-:Y:S01]  /*0240*/  IADD3 R20, PT, PT, R3, UR4, RZ ;  /* 0x0000000403147c10 */ /* 0x000fe2000fffe0ff */
[----:B0-----:R-:W-:-:S04]  /*0250*/  UIADD3 UR5, UP0, UPT, UR6, 0x10, URZ ;  /* 0x0000001006057890 */ /* 0x001fc8000ff1e0ff */
[----:B------:R-:W-:-:S12]  /*0260*/  UIADD3.X UR6, UPT, UPT, URZ, UR7, URZ, UP0, !UPT ;  /* 0x00000007ff067290 */ /* 0x000fd800087fe4ff */
.L_x_2:
[----:B------:R-:W0:Y:S01]  /*0270*/  LDC.64 R10, c[0x0][0x388] ;  /* 0x0000e200ff0a7b82 */ /* 0x000e220000000a00 */
[----:B------:R-:W-:Y:S02]  /*0280*/  MOV R2, UR5 ;  /* 0x0000000500027c02 */ /* 0x000fe40008000f00 */
[----:B------:R-:W-:-:S03]  /*0290*/  MOV R3, UR6 ;  /* 0x0000000600037c02 */ /* 0x000fc60008000f00 */
[----:B------:R-:W-:-:S05]  /*02a0*/  IMAD.WIDE R2, R16, 0x4, R2 ;  /* 0x0000000410027825 */ /* 0x000fca00078e0202 */
[----:B------:R-:W2:Y:S04]  /*02b0*/  LDG.E.CONSTANT R25, desc[UR8][R2.64+-0xc] ;  /* 0xfffff40802197981 */ /* 0x000ea8000c1e9900 */
[----:B------:R-:W3:Y:S01]  /*02c0*/  LDG.E.CONSTANT R27, desc[UR8][R2.64+-0x8] ;  /* 0xfffff808021b7981 */ /* 0x000ee2000c1e9900 */
[----:B0-----:R-:W-:-:S05]  /*02d0*/  IMAD.WIDE R10, R20, 0x4, R10 ;  /* 0x00000004140a7825 */ /* 0x001fca00078e020a */
[----:B------:R-:W4:Y:S01]  /*02e0*/  LDG.E.CONSTANT R28, desc[UR8][R10.64] ;  /* 0x000000080a1c7981 */ /* 0x000f22000c1e9900 */
[----:B------:R-:W-:-:S05]  /*02f0*/  IMAD.WIDE R22, R13, 0x4, R10 ;  /* 0x000000040d167825 */ /* 0x000fca00078e020a */
[----:B------:R-:W2:Y:S04]  /*0300*/  LDG.E.CONSTANT R26, desc[UR8][R22.64] ;  /* 0x00000008161a7981 */ /* 0x000ea8000c1e9900 */
[----:B------:R-:W4:Y:S01]  /*0310*/  LDG.E.CONSTANT R10, desc[UR8][R2.64+-0x10] ;  /* 0xfffff008020a7981 */ /* 0x000f22000c1e9900 */
[----:B------:R-:W-:-:S05]  /*0320*/  IMAD.WIDE R6, R13, 0x4, R22 ;  /* 0x000000040d067825 */ /* 0x000fca00078e0216 */
[----:B------:R0:W3:Y:S01]  /*0330*/  LDG.E.CONSTANT R24, desc[UR8][R6.64] ;  /* 0x0000000806187981 */ /* 0x0000e2000c1e9900 */
[----:B------:R-:W-:-:S04]  /*0340*/  IMAD.WIDE R8, R13, 0x4, R6 ;  /* 0x000000040d087825 */ /* 0x000fc800078e0206 */
[C---:B------:R-:W-:Y:S02]  /*0350*/  IMAD.WIDE R4, R13.reuse, 0x4, R8 ;  /* 0x000000040d047825 */ /* 0x040fe400078e0208 */
[----:B------:R-:W5:Y:S04]  /*0360*/  LDG.E.CONSTANT R8, desc[UR8][R8.64] ;  /* 0x0000000808087981 */ /* 0x000f68000c1e9900 */
[----:B------:R-:W5:Y:S01]  /*0370*/  LDG.E.CONSTANT R9, desc[UR8][R2.64+0x8] ;  /* 0x0000080802097981 */ /* 0x000f62000c1e9900 */
[----:B----4-:R-:W-:Y:S01]  /*0380*/  FFMA R28, R10, R28, R29 ;  /* 0x0000001c0a1c7223 */ /* 0x010fe2000000001d */
[----:B------:R-:W-:Y:S02]  /*0390*/  IMAD.WIDE R10, R13, 0x4, R4 ;  /* 0x000000040d0a7825 */ /* 0x000fe400078e0204 */
[----:B------:R-:W5:Y:S02]  /*03a0*/  LDG.E.CONSTANT R29, desc[UR8][R2.64+-0x4] ;  /* 0xfffffc08021d7981 */ /* 0x000f64000c1e9900 */
[----:B--2---:R-:W-:-:S02]  /*03b0*/  FFMA R26, R25, R26, R28 ;  /* 0x0000001a191a7223 */ /* 0x004fc4000000001c */
[----:B------:R-:W2:Y:S01]  /*03c0*/  LDG.E.CONSTANT R4, desc[UR8][R4.64] ;  /* 0x0000000804047981 */ /* 0x000ea2000c1e9900 */
[----:B------:R-:W-:-:S03]  /*03d0*/  IMAD.WIDE R22, R13, 0x4, R10 ;  /* 0x000000040d167825 */ /* 0x000fc600078e020a */
[----:B------:R-:W2:Y:S04]  /*03e0*/  LDG.E.CONSTANT R25, desc[UR8][R2.64] ;  /* 0x0000000802197981 */ /* 0x000ea8000c1e9900 */
[----:B------:R-:W4:Y:S01]  /*03f0*/  LDG.E.CONSTANT R10, desc[UR8][R10.64] ;  /* 0x000000080a0a7981 */ /* 0x000f22000c1e9900 */
[----:B0-----:R-:W-:-:S03]  /*0400*/  IMAD.WIDE R6, R13, 0x4, R22 ;  /* 0x000000040d067825 */ /* 0x001fc600078e0216 */
[----:B------:R-:W4:Y:S04]  /*0410*/  LDG.E.CONSTANT R5, desc[UR8][R2.64+0x4] ;  /* 0x0000040802057981 */ /* 0x000f28000c1e9900 */
[----:B------:R-:W4:Y:S04]  /*0420*/  LDG.E.CONSTANT R28, desc[UR8][R22.64] ;  /* 0x00000008161c7981 */ /* 0x000f28000c1e9900 */
[----:B------:R-:W4:Y:S04]  /*0430*/  LDG.E.CONSTANT R11, desc[UR8][R2.64+0xc] ;  /* 0x00000c08020b7981 */ /* 0x000f28000c1e9900 */
[----:B------:R-:W4:Y:S01]  /*0440*/  LDG.E.CONSTANT R6, desc[UR8][R6.64] ;  /* 0x0000000806067981 */ /* 0x000f22000c1e9900 */
[----:B---3--:R-:W-:Y:S01]  /*0450*/  FFMA R24, R27, R24, R26 ;  /* 0x000000181b187223 */ /* 0x008fe2000000001a */
[----:B------:R-:W-:-:S04]  /*0460*/  IADD3 R19, PT, PT, R19, 0x8, RZ ;  /* 0x0000000813137810 */ /* 0x000fc80007ffe0ff */
[----:B------:R-:W-:Y:S02]  /*0470*/  ISETP.NE.AND P1, PT, R19, RZ, PT ;  /* 0x000000ff1300720c */ /* 0x000fe40003f25270 */
[----:B------:R-:W-:Y:S02]  /*0480*/  LEA R20, R13, R20, 0x3 ;  /* 0x000000140d147211 */ /* 0x000fe400078e18ff */
[----:B------:R-:W-:Y:S01]  /*0490*/  IADD3 R16, PT, PT, R16, 0x8, RZ ;  /* 0x0000000810107810 */ /* 0x000fe20007ffe0ff */
[----:B-----5:R-:W-:-:S04]  /*04a0*/  FFMA R8, R29, R8, R24 ;  /* 0x000000081d087223 */ /* 0x020fc80000000018 */
[----:B--2---:R-:W-:-:S04]  /*04b0*/  FFMA R4, R25, R4, R8 ;  /* 0x0000000419047223 */ /* 0x004fc80000000008 */
[----:B----4-:R-:W-:-:S04]  /*04c0*/  FFMA R4, R5, R10, R4 ;  /* 0x0000000a05047223 */ /* 0x010fc80000000004 */
[----:B------:R-:W-:-:S04]  /*04d0*/  FFMA R4, R9, R28, R4 ;  /* 0x0000001c09047223 */ /* 0x000fc80000000004 */
[----:B------:R-:W-:Y:S01]  /*04e0*/  FFMA R29, R11, R6, R4 ;  /* 0x000000060b1d7223 */ /* 0x000fe20000000004 */
[----:B------:R-:W-:Y:S06]  /*04f0*/  @P1 BRA `(.L_x_2) ;  /* 0xfffffffc005c1947 */ /* 0x000fec000383ffff */
.L_x_1:
[----:B------:R-:W-:Y:S05]  /*0500*/  @!P0 BRA `(.L_x_0) ;  /* 0x0000000000e08947 */ /* 0x000fea0003800000 */
[----:B------:R-:W-:Y:S02]  /*0510*/  ISETP.GE.U32.AND P0, PT, R21, 0x4, PT ;  /* 0x000000041500780c */ /* 0x000fe40003f06070 */
[----:B------:R-:W-:-:S04]  /*0520*/  LOP3.LUT R19, R14, 0x3, RZ, 0xc0, !PT ;  /* 0x000000030e137812 */ /* 0x000fc800078ec0ff */
[----:B------:R-:W-:-:S07]  /*0530*/  ISETP.NE.AND P1, PT, R19, RZ, PT ;  /* 0x000000ff1300720c */ /* 0x000fce0003f25270 */
[----:B------:R-:W-:Y:S06]  /*0540*/  @!P0 BRA `(.L_x_3) ;  /* 0x00000000005c8947 */ /* 0x000fec0003800000 */
[----:B------:R-:W0:Y:S01]  /*0550*/  LDC.64 R2, c[0x0][0x388] ;  /* 0x0000e200ff027b82 */ /* 0x000e220000000a00 */
[----:B------:R-:W-:Y:S01]  /*0560*/  IMAD R6, R15, R14, R17 ;  /* 0x0000000e0f067224 */ /* 0x000fe200078e0211 */
[----:B------:R-:W-:-:S03]  /*0570*/  IADD3 R7, PT, PT, R18, R17, RZ ;  /* 0x0000001112077210 */ /* 0x000fc60007ffe0ff */
[----:B------:R-:W-:-:S03]  /*0580*/  IMAD R9, R6, R13, R0 ;  /* 0x0000000d06097224 */ /* 0x000fc600078e0200 */
[----:B------:R-:W1:Y:S01]  /*0590*/  LDC.64 R4, c[0x0][0x380] ;  /* 0x0000e000ff047b82 */ /* 0x000e620000000a00 */
[----:B0-----:R-:W-:-:S04]  /*05a0*/  IMAD.WIDE R2, R9, 0x4, R2 ;  /* 0x0000000409027825 */ /* 0x001fc800078e0202 */
[----:B-1----:R-:W-:-:S04]  /*05b0*/  IMAD.WIDE R4, R7, 0x4, R4 ;  /* 0x0000000407047825 */ /* 0x002fc800078e0204 */
[C---:B------:R-:W-:Y:S01]  /*05c0*/  IMAD.WIDE R6, R13.reuse, 0x4, R2 ;  /* 0x000000040d067825 */ /* 0x040fe200078e0202 */
[----:B------:R-:W2:Y:S04]  /*05d0*/  LDG.E.CONSTANT R16, desc[UR8][R4.64] ;  /* 0x0000000804107981 */ /* 0x000ea8000c1e9900 */
[----:B------:R-:W2:Y:S01]  /*05e0*/  LDG.E.CONSTANT R2, desc[UR8][R2.64] ;  /* 0x0000000802027981 */ /* 0x000ea2000c1e9900 */
[----:B------:R-:W-:-:S03]  /*05f0*/  IMAD.WIDE R8, R13, 0x4, R6 ;  /* 0x000000040d087825 */ /* 0x000fc600078e0206 */
[----:B------:R-:W3:Y:S04]  /*0600*/  LDG.E.CONSTANT R6, desc[UR8][R6.64] ;  /* 0x0000000806067981 */ /* 0x000ee8000c1e9900 */
[----:B------:R-:W3:Y:S01]  /*0610*/  LDG.E.CONSTANT R21, desc[UR8][R4.64+0x4] ;  /* 0x0000040804157981 */ /* 0x000ee2000c1e9900 */
[----:B------:R-:W-:-:S03]  /*0620*/  IMAD.WIDE R10, R13, 0x4, R8 ;  /* 0x000000040d0a7825 */ /* 0x000fc600078e0208 */
[----:B------:R-:W4:Y:S04]  /*0630*/  LDG.E.CONSTANT R20, desc[UR8][R8.64] ;  /* 0x0000000808147981 */ /* 0x000f28000c1e9900 */
[----:B------:R-:W4:Y:S04]  /*0640*/  LDG.E.CONSTANT R23, desc[UR8][R4.64+0x8] ;  /* 0x0000080804177981 */ /* 0x000f28000c1e9900 */
[----:B------:R-:W5:Y:S04]  /*0650*/  LDG.E.CONSTANT R25, desc[UR8][R4.64+0xc] ;  /* 0x00000c0804197981 */ /* 0x000f68000c1e9900 */
[----:B------:R-:W5:Y:S01]  /*0660*/  LDG.E.CONSTANT R10, desc[UR8][R10.64] ;  /* 0x000000080a0a7981 */ /* 0x000f62000c1e9900 */
[----:B------:R-:W-:Y:S01]  /*0670*/  IADD3 R17, PT, PT, R17, 0x4, RZ ;  /* 0x0000000411117810 */ /* 0x000fe20007ffe0ff */
[----:B--2---:R-:W-:-:S04]  /*0680*/  FFMA R16, R16, R2, R29 ;  /* 0x0000000210107223 */ /* 0x004fc8000000001d */
[----:B---3--:R-:W-:-:S04]  /*0690*/  FFMA R16, R21, R6, R16 ;  /* 0x0000000615107223 */ /* 0x008fc80000000010 */
[----:B----4-:R-:W-:-:S04]  /*06a0*/  FFMA R16, R23, R20, R16 ;  /* 0x0000001417107223 */ /* 0x010fc80000000010 */
[----:B-----5:R-:W-:-:S07]  /*06b0*/  FFMA R29, R25, R10, R16 ;  /* 0x0000000a191d7223 */ /* 0x020fce0000000010 */
.L_x_3:
[----:B------:R-:W-:Y:S05]  /*06c0*/  @!P1 BRA `(.L_x_0) ;  /* 0x0000000000709947 */ /* 0x000fea0003800000 */
[----:B------:R-:W0:Y:S01]  /*06d0*/  LDC.64 R6, c[0x0][0x388] ;  /* 0x0000e200ff067b82 */ /* 0x000e220000000a00 */
[----:B------:R-:W-:Y:S02]  /*06e0*/  ISETP.NE.AND P0, PT, R19, 0x1, PT ;  /* 0x000000011300780c */ /* 0x000fe40003f05270 */
[----:B------:R-:W-:-:S04]  /*06f0*/  LOP3.LUT R10, R14, 0x1, RZ, 0xc0, !PT ;  /* 0x000000010e0a7812 */ /* 0x000fc800078ec0ff */
[----:B------:R-:W-:Y:S01]  /*0700*/  ISETP.NE.U32.AND P1, PT, R10, 0x1, PT ;  /* 0x000000010a00780c */ /* 0x000fe20003f25070 */
[----:B------:R-:W1:Y:S06]  /*0710*/  LDC.64 R8, c[0x0][0x380] ;  /* 0x0000e000ff087b82 */ /* 0x000e6c0000000a00 */
[----:B------:R-:W-:Y:S01]  /*0720*/  @P0 IMAD R10, R15, R14, R17 ;  /* 0x0000000e0f0a0224 */ /* 0x000fe200078e0211 */
[----:B------:R-:W-:Y:S01]  /*0730*/  @P0 IADD3 R11, PT, PT, R18, R17, RZ ;  /* 0x00000011120b0210 */ /* 0x000fe20007ffe0ff */
[----:B------:R-:W2:Y:S01]  /*0740*/  LDC.64 R2, c[0x0][0x380] ;  /* 0x0000e000ff027b82 */ /* 0x000ea20000000a00 */
[----:B------:R-:W-:Y:S01]  /*0750*/  @P0 IADD3 R17, PT, PT, R17, 0x2, RZ ;  /* 0x0000000211110810 */ /* 0x000fe20007ffe0ff */
[----:B------:R-:W-:-:S04]  /*0760*/  @P0 IMAD R19, R10, R13, R0 ;  /* 0x0000000d0a130224 */ /* 0x000fc800078e0200 */
[----:B------:R-:W-:Y:S01]  /*0770*/  @!P1 IMAD R14, R15, R14, R17 ;  /* 0x0000000e0f0e9224 */ /* 0x000fe200078e0211 */
[----:B------:R-:W-:Y:S01]  /*0780*/  @!P1 IADD3 R17, PT, PT, R18, R17, RZ ;  /* 0x0000001112119210 */ /* 0x000fe20007ffe0ff */
[----:B------:R-:W3:Y:S01]  /*0790*/  LDC.64 R4, c[0x0][0x388] ;  /* 0x0000e200ff047b82 */ /* 0x000ee20000000a00 */
[----:B0-----:R-:W-:-:S04]  /*07a0*/  @P0 IMAD.WIDE R6, R19, 0x4, R6 ;  /* 0x0000000413060825 */ /* 0x001fc800078e0206 */
[----:B------:R-:W-:Y:S01]  /*07b0*/  @!P1 IMAD R19, R14, R13, R0 ;  /* 0x0000000d0e139224 */ /* 0x000fe200078e0200 */
[----:B------:R-:W4:Y:S01]  /*07c0*/  @P0 LDG.E.CONSTANT R16, desc[UR8][R6.64] ;  /* 0x0000000806100981 */ /* 0x000f22000c1e9900 */
[----:B-1----:R-:W-:-:S04]  /*07d0*/  @P0 IMAD.WIDE R8, R11, 0x4, R8 ;  /* 0x000000040b080825 */ /* 0x002fc800078e0208 */
[----:B------:R-:W-:Y:S01]  /*07e0*/  @P0 IMAD.WIDE R10, R13, 0x4, R6 ;  /* 0x000000040d0a0825 */ /* 0x000fe200078e0206 */
[----:B------:R-:W4:Y:S03]  /*07f0*/  @P0 LDG.E.CONSTANT R14, desc[UR8][R8.64] ;  /* 0x00000008080e0981 */ /* 0x000f26000c1e9900 */
[----:B--2---:R-:W-:Y:S01]  /*0800*/  @!P1 IMAD.WIDE R2, R17, 0x4, R2 ;  /* 0x0000000411029825 */ /* 0x004fe200078e0202 */
[----:B------:R-:W2:Y:S04]  /*0810*/  @P0 LDG.E.CONSTANT R21, desc[UR8][R8.64+0x4] ;  /* 0x0000040808150981 */ /* 0x000ea8000c1e9900 */
[----:B------:R-:W2:Y:S01]  /*0820*/  @P0 LDG.E.CONSTANT R10, desc[UR8][R10.64] ;  /* 0x000000080a0a0981 */ /* 0x000ea2000c1e9900 */
[----:B---3--:R-:W-:-:S03]  /*0830*/  @!P1 IMAD.WIDE R4, R19, 0x4, R4 ;  /* 0x0000000413049825 */ /* 0x008fc600078e0204 */
[----:B------:R-:W3:Y:S04]  /*0840*/  @!P1 LDG.E.CONSTANT R2, desc[UR8][R2.64] ;  /* 0x0000000802029981 */ /* 0x000ee8000c1e9900 */
[----:B------:R-:W3:Y:S01]  /*0850*/  @!P1 LDG.E.CONSTANT R4, desc[UR8][R4.64] ;  /* 0x0000000804049981 */ /* 0x000ee2000c1e9900 */
[----:B----4-:R-:W-:-:S04]  /*0860*/  @P0 FFMA R14, R14, R16, R29 ;  /* 0x000000100e0e0223 */ /* 0x010fc8000000001d */
[----:B--2---:R-:W-:-:S04]  /*0870*/  @P0 FFMA R29, R21, R10, R14 ;  /* 0x0000000a151d0223 */ /* 0x004fc8000000000e */
[----:B---3--:R-:W-:-:S07]  /*0880*/  @!P1 FFMA R29, R2, R4, R29 ;  /* 0x00000004021d9223 */ /* 0x008fce000000001d */
.L_x_0:
[----:B------:R-:W0:Y:S01]  /*0890*/  LDC.64 R2, c[0x0][0x390] ;  /* 0x0000e400ff027b82 */ /* 0x000e220000000a00 */
[----:B------:R-:W-:-:S04]  /*08a0*/  IMAD R12, R15, UR10, R12 ;  /* 0x0000000a0f0c7c24 */ /* 0x000fc8000f8e020c */
[----:B------:R-:W-:-:S04]  /*08b0*/  IMAD R13, R12, R13, R0 ;  /* 0x0000000d0c0d7224 */ /* 0x000fc800078e0200 */
[----:B0-----:R-:W-:-:S05]  /*08c0*/  IMAD.WIDE R2, R13, 0x4, R2 ;  /* 0x000000040d027825 */ /* 0x001fca00078e0202 */
[----:B------:R-:W-:Y:S01]  /*08d0*/  STG.E desc[UR8][R2.64], R29 ;  /* 0x0000001d02007986 */ /* 0x000fe2000c101908 */
[----:B------:R-:W-:Y:S05]  /*08e0*/  EXIT ;  /* 0x000000000000794d */ /* 0x000fea0003800000 */
.L_x_4:
[----:B------:R-:W-:-:S00]  /*08f0*/  BRA `(.L_x_4) ;  /* 0xfffffffc00fc7947 */ /* 0x000fc0000383ffff */
[----:B------:R-:W-:-:S00]  /*0900*/  NOP ;  /* 0x0000000000007918 */ /* 0x000fc00000000000 */
[----:B------:R-:W-:-:S00]  /*0910*/  NOP ;  /* 0x0000000000007918 */ /* 0x000fc00000000000 */
[----:B------:R-:W-:-:S00]  /*0920*/  NOP ;  /* 0x0000000000007918 */ /* 0x000fc00000000000 */
[----:B------:R-:W-:-:S00]  /*0930*/  NOP ;  /* 0x0000000000007918 */ /* 0x000fc00000000000 */
[----:B------:R-:W-:-:S00]  /*0940*/  NOP ;  /* 0x0000000000007918 */ /* 0x000fc00000000000 */
[----:B------:R-:W-:-:S00]  /*0950*/  NOP ;  /* 0x0000000000007918 */ /* 0x000fc00000000000 */
[----:B------:R-:W-:-:S00]  /*0960*/  NOP ;  /* 0x0000000000007918 */ /* 0x000fc00000000000 */
[----:B------:R-:W-:-:S00]  /*0970*/  NOP ;  /* 0x0000000000007918 */ /* 0x000fc00000000000 */
.L_x_5:


//--------------------- .nv.shared.reserved.0     --------------------------
	.section	.nv.shared.reserved.0,"aw",@nobits
	.weak		__nv_reservedSMEM_offset_0_alias
	.size		__nv_reservedSMEM_offset_0_alias, 0, 64
	.other		__nv_reservedSMEM_offset_0_alias,@"STO_CUDA_RESERVED_SHARED STV_DEFAULT"
__nv_reservedSMEM_offset_0_alias:
	.zero		0
	.zero		64


//--------------------- .nv.constant0.batched_matmul_kernel --------------------------
	.section	.nv.constant0.batched_matmul_kernel,"a",@progbits
	.sectionflags	@""
	.align	4
.nv.constant0.batched_matmul_kernel:
	.zero		936


//--------------------- SYMBOLS --------------------------

	.type		.nv.reservedSmem.offset0,@object
	.size		.nv.reservedSmem.offset0,0x4
